	.headerflags	@"EF_CUDA_TEXMODE_UNIFIED EF_CUDA_64BIT_ADDRESS EF_CUDA_ACCELERATORS EF_CUDA_SM90 EF_CUDA_VIRTUAL_SM(EF_CUDA_SM90)"
	.elftype	@"ET_EXEC"


//--------------------- .nv.info                  --------------------------
	.section	.nv.info,"",@"SHT_CUDA_INFO"
	.align	4


	//----- nvinfo : EIATTR_REGCOUNT
	.align		4
        /*0000*/ 	.byte	0x04, 0x2f
        /*0002*/ 	.short	(.L_1 - .L_0)
	.align		4
.L_0:
        /*0004*/ 	.word	index@(triton_poi_fused_clone_view_1)
        /*0008*/ 	.word	0x0000000c


	//----- nvinfo : EIATTR_MIN_STACK_SIZE
	.align		4
.L_1:
        /*000c*/ 	.byte	0x04, 0x12
        /*000e*/ 	.short	(.L_3 - .L_2)
	.align		4
.L_2:
        /*0010*/ 	.word	index@(triton_poi_fused_clone_view_1)
        /*0014*/ 	.word	0x00000000


	//----- nvinfo : EIATTR_FRAME_SIZE
	.align		4
.L_3:
        /*0018*/ 	.byte	0x04, 0x11
        /*001a*/ 	.short	(.L_5 - .L_4)
	.align		4
.L_4:
        /*001c*/ 	.word	index@(triton_poi_fused_clone_view_1)
        /*0020*/ 	.word	0x00000000


	//----- nvinfo : EIATTR_MIN_STACK_SIZE
	.align		4
.L_5:
        /*0024*/ 	.byte	0x04, 0x12
        /*0026*/ 	.short	(.L_7 - .L_6)
	.align		4
.L_6:
        /*0028*/ 	.word	index@(triton_poi_fused_clone_view_1)
        /*002c*/ 	.word	0x00000000
.L_7:


//--------------------- .nv.info.triton_poi_fused_clone_view_1 --------------------------
	.section	.nv.info.triton_poi_fused_clone_view_1,"",@"SHT_CUDA_INFO"
	.sectionflags	@""
	.align	4


	//----- nvinfo : EIATTR_CUDA_API_VERSION
	.align		4
        /*0000*/ 	.byte	0x04, 0x37
        /*0002*/ 	.short	(.L_9 - .L_8)
.L_8:
        /*0004*/ 	.word	0x0000007c


	//----- nvinfo : EIATTR_KPARAM_INFO
	.align		4
.L_9:
        /*0008*/ 	.byte	0x04, 0x17
        /*000a*/ 	.short	(.L_11 - .L_10)
.L_10:
        /*000c*/ 	.word	0x00000000
        /*0010*/ 	.short	0x0002
        /*0012*/ 	.short	0x0010
        /*0014*/ 	.byte	0x00, 0xf0, 0x11, 0x00


	//----- nvinfo : EIATTR_KPARAM_INFO
	.align		4
.L_11:
        /*0018*/ 	.byte	0x04, 0x17
        /*001a*/ 	.short	(.L_13 - .L_12)
.L_12:
        /*001c*/ 	.word	0x00000000
        /*0020*/ 	.short	0x0001
        /*0022*/ 	.short	0x0008
        /*0024*/ 	.byte	0x00, 0xf4, 0x21, 0x00


	//----- nvinfo : EIATTR_KPARAM_INFO
	.align		4
.L_13:
        /*0028*/ 	.byte	0x04, 0x17
        /*002a*/ 	.short	(.L_15 - .L_14)
.L_14:
        /*002c*/ 	.word	0x00000000
        /*0030*/ 	.short	0x0000
        /*0032*/ 	.short	0x0000
        /*0034*/ 	.byte	0x00, 0xf4, 0x21, 0x00


	//----- nvinfo : EIATTR_SPARSE_MMA_MASK
	.align		4
.L_15:
        /*0038*/ 	.byte	0x03, 0x50
        /*003a*/ 	.short	0x0000


	//----- nvinfo : EIATTR_MAXREG_COUNT
	.align		4
        /*003c*/ 	.byte	0x03, 0x1b
        /*003e*/ 	.short	0x00ff


	//----- nvinfo : EIATTR_EXIT_INSTR_OFFSETS
	.align		4
        /*0040*/ 	.byte	0x04, 0x1c
        /*0042*/ 	.short	(.L_17 - .L_16)


	//   ....[0]....
.L_16:
        /*0044*/ 	.word	0x00000130


	//----- nvinfo : EIATTR_REQNTID
	.align		4
.L_17:
        /*0048*/ 	.byte	0x04, 0x10
        /*004a*/ 	.short	(.L_19 - .L_18)
.L_18:
        /*004c*/ 	.word	0x00000100
        /*0050*/ 	.word	0x00000001
        /*0054*/ 	.word	0x00000001


	//----- nvinfo : EIATTR_CBANK_PARAM_SIZE
	.align		4
.L_19:
        /*0058*/ 	.byte	0x03, 0x19
        /*005a*/ 	.short	0x0014


	//----- nvinfo : EIATTR_PARAM_CBANK
	.align		4
        /*005c*/ 	.byte	0x04, 0x0a
        /*005e*/ 	.short	(.L_21 - .L_20)
	.align		4
.L_20:
        /*0060*/ 	.word	index@(.nv.constant0.triton_poi_fused_clone_view_1)
        /*0064*/ 	.short	0x0210
        /*0066*/ 	.short	0x0014


	//----- nvinfo : EIATTR_SW_WAR
	.align		4
.L_21:
        /*0068*/ 	.byte	0x04, 0x36
        /*006a*/ 	.short	(.L_23 - .L_22)
.L_22:
        /*006c*/ 	.word	0x00000008
.L_23:


//--------------------- .nv.callgraph             --------------------------
	.section	.nv.callgraph,"",@"SHT_CUDA_CALLGRAPH"
	.align	4
	.sectionentsize	8
	.align		4
        /*0000*/ 	.word	0x00000000
	.align		4
        /*0004*/ 	.word	0xffffffff
	.align		4
        /*0008*/ 	.word	0x00000000
	.align		4
        /*000c*/ 	.word	0xfffffffe
	.align		4
        /*0010*/ 	.word	0x00000000
	.align		4
        /*0014*/ 	.word	0xfffffffd
	.align		4
        /*0018*/ 	.word	0x00000000
	.align		4
        /*001c*/ 	.word	0xfffffffc


//--------------------- .text.triton_poi_fused_clone_view_1 --------------------------
	.section	.text.triton_poi_fused_clone_view_1,"ax",@progbits
	.align	128
        .global         triton_poi_fused_clone_view_1
        .type           triton_poi_fused_clone_view_1,@function
        .size           triton_poi_fused_clone_view_1,(.L_x_1 - triton_poi_fused_clone_view_1)
        .other          triton_poi_fused_clone_view_1,@"STO_CUDA_ENTRY STV_DEFAULT"
triton_poi_fused_clone_view_1:
.text.triton_poi_fused_clone_view_1:
[----:B------:R-:W-:Y:S01]  /*0000*/  LDC R1, c[0x0][0x28] ;  /* 0x00000a00ff017b82 */ /* 0x000fe20000000800 */
[----:B------:R-:W1:Y:S07]  /*0010*/  S2R R0, SR_TID.X ;  /* 0x0000000000007919 */ /* 0x000e6e0000002100 */
[----:B------:R-:W2:Y:S01]  /*0020*/  LDC.64 R4, c[0x0][0x218] ;  /* 0x00008600ff047b82 */ /* 0x000ea20000000a00 */
[----:B------:R-:W-:Y:S01]  /*0030*/  ULDC.64 UR4, c[0x0][0x208] ;  /* 0x0000820000047ab9 */ /* 0x000fe20000000a00 */
[----:B------:R-:W3:Y:S06]  /*0040*/  S2R R7, SR_CTAID.X ;  /* 0x0000000000077919 */ /* 0x000eec0000002500 */
[----:B------:R-:W4:Y:S01]  /*0050*/  LDC.64 R2, c[0x0][0x210] ;  /* 0x00008400ff027b82 */ /* 0x000f220000000a00 */
[----:B-1----:R-:W-:-:S04]  /*0060*/  SHF.L.U32 R0, R0, 0x1, RZ ;  /* 0x0000000100007819 */ /* 0x002fc800000006ff */
[----:B------:R-:W-:-:S04]  /*0070*/  LOP3.LUT R0, R0, 0x1fe, RZ, 0xc0, !PT ;  /* 0x000001fe00007812 */ /* 0x000fc800078ec0ff */
[----:B---3--:R-:W-:-:S05]  /*0080*/  LEA R7, R7, R0, 0x9 ;  /* 0x0000000007077211 */ /* 0x008fca00078e48ff */
[----:B------:R-:W-:-:S04]  /*0090*/  IMAD.HI R0, R7, 0x2aaaaaab, RZ ;  /* 0x2aaaaaab07007827 */ /* 0x000fc800078e02ff */
[----:B----4-:R-:W-:Y:S01]  /*00a0*/  IMAD.WIDE R2, R7, 0x4, R2 ;  /* 0x0000000407027825 */ /* 0x010fe200078e0202 */
[----:B------:R-:W-:-:S05]  /*00b0*/  LEA.HI R0, R0, R0, RZ, 0x1 ;  /* 0x0000000000007211 */ /* 0x000fca00078f08ff */
[----:B------:R-:W-:Y:S02]  /*00c0*/  IMAD R9, R0, -0x6, R7 ;  /* 0xfffffffa00097824 */ /* 0x000fe400078e0207 */
[----:B------:R-:W3:Y:S02]  /*00d0*/  LDG.E.64 R6, desc[UR4][R2.64] ;  /* 0x0000000402067981 */ /* 0x000ee4000c1e1b00 */
[----:B--2---:R-:W-:-:S06]  /*00e0*/  IMAD.WIDE R4, R9, 0x4, R4 ;  /* 0x0000000409047825 */ /* 0x004fcc00078e0204 */
[----:B------:R-:W3:Y:S02]  /*00f0*/  LDG.E.EL.64 R4, desc[UR4][R4.64] ;  /* 0x0000000404047981 */ /* 0x000ee4000c2e1b00 */
[----:B---3--:R-:W-:Y:S01]  /*0100*/  FADD R6, R6, R4 ;  /* 0x0000000406067221 */ /* 0x008fe20000000000 */
[----:B------:R-:W-:-:S05]  /*0110*/  FADD R7, R7, R5 ;  /* 0x0000000507077221 */ /* 0x000fca0000000000 */
[----:B------:R-:W-:Y:S01]  /*0120*/  STG.E.64 desc[UR4][R2.64], R6 ;  /* 0x0000000602007986 */ /* 0x000fe2000c101b04 */
[----:B------:R-:W-:Y:S05]  /*0130*/  EXIT ;  /* 0x000000000000794d */ /* 0x000fea0003800000 */
.L_x_0:
[----:B------:R-:W-:-:S00]  /*0140*/  BRA `(.L_x_0) ;  /* 0xfffffffc00fc7947 */ /* 0x000fc0000383ffff */
[----:B------:R-:W-:-:S00]  /*0150*/  NOP ;  /* 0x0000000000007918 */ /* 0x000fc00000000000 */
        /* <DEDUP_REMOVED lines=10> */
.L_x_1:


//--------------------- .nv.constant0.triton_poi_fused_clone_view_1 --------------------------
	.section	.nv.constant0.triton_poi_fused_clone_view_1,"a",@progbits
	.sectionflags	@""
	.align	4
.nv.constant0.triton_poi_fused_clone_view_1:
	.zero		548
